//
// Generated by NVIDIA NVVM Compiler
//
// Compiler Build ID: CL-36424714
// Cuda compilation tools, release 13.0, V13.0.88
// Based on NVVM 20.0.0
//

.version 9.0
.target sm_100
.address_size 64

	// .globl	_Z14matMulParallelPfS_S_ii

.visible .entry _Z14matMulParallelPfS_S_ii(
	.param .u64 .ptr .align 1 _Z14matMulParallelPfS_S_ii_param_0,
	.param .u64 .ptr .align 1 _Z14matMulParallelPfS_S_ii_param_1,
	.param .u64 .ptr .align 1 _Z14matMulParallelPfS_S_ii_param_2,
	.param .u32 _Z14matMulParallelPfS_S_ii_param_3,
	.param .u32 _Z14matMulParallelPfS_S_ii_param_4
)
{
	.reg .pred 	%p<7>;
	.reg .b32 	%r<20>;
	.reg .b32 	%f<52>;
	.reg .b64 	%rd<18>;

	ld.param.u64 	%rd5, [_Z14matMulParallelPfS_S_ii_param_0];
	ld.param.u64 	%rd6, [_Z14matMulParallelPfS_S_ii_param_1];
	ld.param.u64 	%rd7, [_Z14matMulParallelPfS_S_ii_param_2];
	ld.param.u32 	%r8, [_Z14matMulParallelPfS_S_ii_param_3];
	ld.param.u32 	%r9, [_Z14matMulParallelPfS_S_ii_param_4];
	mov.u32 	%r10, %ctaid.y;
	mov.u32 	%r11, %ntid.y;
	mov.u32 	%r12, %tid.y;
	mad.lo.s32 	%r1, %r10, %r11, %r12;
	mov.u32 	%r13, %ctaid.x;
	mov.u32 	%r14, %ntid.x;
	mov.u32 	%r15, %tid.x;
	mad.lo.s32 	%r2, %r13, %r14, %r15;
	setp.lt.s32 	%p1, %r1, %r8;
	setp.ge.s32 	%p2, %r1, %r9;
	or.pred  	%p3, %p1, %p2;
	setp.gt.s32 	%p4, %r2, 1023;
	or.pred  	%p5, %p4, %p3;
	@%p5 bra 	$L__BB0_4;
	shl.b32 	%r3, %r1, 10;
	mul.wide.u32 	%rd8, %r3, 4;
	cvta.to.global.u64 	%rd9, %rd5;
	add.s64 	%rd10, %rd8, %rd9;
	add.s64 	%rd17, %rd10, 32;
	cvta.to.global.u64 	%rd11, %rd6;
	add.s64 	%rd2, %rd11, 32768;
	mov.f32 	%f51, 0f00000000;
	mov.b32 	%r19, 0;
	mov.u32 	%r18, %r2;
$L__BB0_2:
	mul.wide.s32 	%rd12, %r18, 4;
	add.s64 	%rd13, %rd2, %rd12;
	ld.global.f32 	%f4, [%rd17+-32];
	ld.global.f32 	%f5, [%rd13+-32768];
	fma.rn.f32 	%f6, %f4, %f5, %f51;
	ld.global.f32 	%f7, [%rd17+-28];
	ld.global.f32 	%f8, [%rd13+-28672];
	fma.rn.f32 	%f9, %f7, %f8, %f6;
	ld.global.f32 	%f10, [%rd17+-24];
	ld.global.f32 	%f11, [%rd13+-24576];
	fma.rn.f32 	%f12, %f10, %f11, %f9;
	ld.global.f32 	%f13, [%rd17+-20];
	ld.global.f32 	%f14, [%rd13+-20480];
	fma.rn.f32 	%f15, %f13, %f14, %f12;
	ld.global.f32 	%f16, [%rd17+-16];
	ld.global.f32 	%f17, [%rd13+-16384];
	fma.rn.f32 	%f18, %f16, %f17, %f15;
	ld.global.f32 	%f19, [%rd17+-12];
	ld.global.f32 	%f20, [%rd13+-12288];
	fma.rn.f32 	%f21, %f19, %f20, %f18;
	ld.global.f32 	%f22, [%rd17+-8];
	ld.global.f32 	%f23, [%rd13+-8192];
	fma.rn.f32 	%f24, %f22, %f23, %f21;
	ld.global.f32 	%f25, [%rd17+-4];
	ld.global.f32 	%f26, [%rd13+-4096];
	fma.rn.f32 	%f27, %f25, %f26, %f24;
	ld.global.f32 	%f28, [%rd17];
	ld.global.f32 	%f29, [%rd13];
	fma.rn.f32 	%f30, %f28, %f29, %f27;
	ld.global.f32 	%f31, [%rd17+4];
	ld.global.f32 	%f32, [%rd13+4096];
	fma.rn.f32 	%f33, %f31, %f32, %f30;
	ld.global.f32 	%f34, [%rd17+8];
	ld.global.f32 	%f35, [%rd13+8192];
	fma.rn.f32 	%f36, %f34, %f35, %f33;
	ld.global.f32 	%f37, [%rd17+12];
	ld.global.f32 	%f38, [%rd13+12288];
	fma.rn.f32 	%f39, %f37, %f38, %f36;
	ld.global.f32 	%f40, [%rd17+16];
	ld.global.f32 	%f41, [%rd13+16384];
	fma.rn.f32 	%f42, %f40, %f41, %f39;
	ld.global.f32 	%f43, [%rd17+20];
	ld.global.f32 	%f44, [%rd13+20480];
	fma.rn.f32 	%f45, %f43, %f44, %f42;
	ld.global.f32 	%f46, [%rd17+24];
	ld.global.f32 	%f47, [%rd13+24576];
	fma.rn.f32 	%f48, %f46, %f47, %f45;
	ld.global.f32 	%f49, [%rd17+28];
	ld.global.f32 	%f50, [%rd13+28672];
	fma.rn.f32 	%f51, %f49, %f50, %f48;
	add.s32 	%r19, %r19, 16;
	add.s64 	%rd17, %rd17, 64;
	add.s32 	%r18, %r18, 16384;
	setp.ne.s32 	%p6, %r19, 1024;
	@%p6 bra 	$L__BB0_2;
	add.s32 	%r17, %r3, %r2;
	cvta.to.global.u64 	%rd14, %rd7;
	mul.wide.s32 	%rd15, %r17, 4;
	add.s64 	%rd16, %rd14, %rd15;
	st.global.f32 	[%rd16], %f51;
$L__BB0_4:
	ret;

}


// ===== COMPILED SASS (sm_100) =====

	.target	sm_100

	.elftype	@"ET_EXEC"


//--------------------- .note.nv.tkinfo           --------------------------
	.section	.note.nv.tkinfo,"",@"SHT_NOTE"
	.sectionflags	@"SHF_NOTE_NV_TKINFO"
	.tkinfo
        /*0018*/ 	.word	0x00000002
        /*0030*/ 	.string	""
        /*0030*/ 	.string	"ptxas"
        /*0030*/ 	.string	"Cuda compilation tools, release 13.0, V13.0.88"
        /*0030*/ 	.string	"Build cuda_13.0.r13.0/compiler.36424714_0"
        /*0030*/ 	.string	"-arch sm_100 -m 64 "



//--------------------- .note.nv.cuinfo           --------------------------
	.section	.note.nv.cuinfo,"",@"SHT_NOTE"
	.sectionflags	@"SHF_NOTE_NV_CUINFO"
        /*0018*/ 	.short	0x0002
        /*001a*/ 	.short	0x0064
        /*001c*/ 	.short	0x0082
	.zero		2


//--------------------- .nv.info                  --------------------------
	.section	.nv.info,"",@"SHT_CUDA_INFO"
	.align	4


	//----- nvinfo : EIATTR_REGCOUNT
	.align		4
        /*0000*/ 	.byte	0x04, 0x2f
        /*0002*/ 	.short	(.L_1 - .L_0)
	.align		4
.L_0:
        /*0004*/ 	.word	index@(_Z14matMulParallelPfS_S_ii)
        /*0008*/ 	.word	0x0000001f


	//----- nvinfo : EIATTR_FRAME_SIZE
	.align		4
.L_1:
        /*000c*/ 	.byte	0x04, 0x11
        /*000e*/ 	.short	(.L_3 - .L_2)
	.align		4
.L_2:
        /*0010*/ 	.word	index@(_Z14matMulParallelPfS_S_ii)
        /*0014*/ 	.word	0x00000000


	//----- nvinfo : EIATTR_MIN_STACK_SIZE
	.align		4
.L_3:
        /*0018*/ 	.byte	0x04, 0x12
        /*001a*/ 	.short	(.L_5 - .L_4)
	.align		4
.L_4:
        /*001c*/ 	.word	index@(_Z14matMulParallelPfS_S_ii)
        /*0020*/ 	.word	0x00000000
.L_5:


//--------------------- .nv.compat                --------------------------
	.section	.nv.compat,"",@"SHT_CUDA_COMPAT_INFO"
	.align	4
        /*0000*/ 	.byte	0x02, 0x09, 0x00, 0x00, 0x02, 0x02, 0x01, 0x00, 0x02, 0x05, 0x05, 0x00, 0x03, 0x07, 0x01, 0x01
        /*0010*/ 	.byte	0x02, 0x03, 0x00, 0x00, 0x02, 0x06, 0x01, 0x00, 0x04, 0x0b, 0x08, 0x00, 0x09, 0x00, 0x00, 0x00
        /*0020*/ 	.byte	0x00, 0x00, 0x00, 0x00


//--------------------- .nv.info._Z14matMulParallelPfS_S_ii --------------------------
	.section	.nv.info._Z14matMulParallelPfS_S_ii,"",@"SHT_CUDA_INFO"
	.sectionflags	@""
	.align	4


	//----- nvinfo : EIATTR_CUDA_API_VERSION
	.align		4
        /*0000*/ 	.byte	0x04, 0x37
        /*0002*/ 	.short	(.L_7 - .L_6)
.L_6:
        /*0004*/ 	.word	0x00000082


	//----- nvinfo : EIATTR_KPARAM_INFO
	.align		4
.L_7:
        /*0008*/ 	.byte	0x04, 0x17
        /*000a*/ 	.short	(.L_9 - .L_8)
.L_8:
        /*000c*/ 	.word	0x00000000
        /*0010*/ 	.short	0x0004
        /*0012*/ 	.short	0x001c
        /*0014*/ 	.byte	0x00, 0xf0, 0x11, 0x00


	//----- nvinfo : EIATTR_KPARAM_INFO
	.align		4
.L_9:
        /*0018*/ 	.byte	0x04, 0x17
        /*001a*/ 	.short	(.L_11 - .L_10)
.L_10:
        /*001c*/ 	.word	0x00000000
        /*0020*/ 	.short	0x0003
        /*0022*/ 	.short	0x0018
        /*0024*/ 	.byte	0x00, 0xf0, 0x11, 0x00


	//----- nvinfo : EIATTR_KPARAM_INFO
	.align		4
.L_11:
        /*0028*/ 	.byte	0x04, 0x17
        /*002a*/ 	.short	(.L_13 - .L_12)
.L_12:
        /*002c*/ 	.word	0x00000000
        /*0030*/ 	.short	0x0002
        /*0032*/ 	.short	0x0010
        /*0034*/ 	.byte	0x00, 0xf5, 0x21, 0x00


	//----- nvinfo : EIATTR_KPARAM_INFO
	.align		4
.L_13:
        /*0038*/ 	.byte	0x04, 0x17
        /*003a*/ 	.short	(.L_15 - .L_14)
.L_14:
        /*003c*/ 	.word	0x00000000
        /*0040*/ 	.short	0x0001
        /*0042*/ 	.short	0x0008
        /*0044*/ 	.byte	0x00, 0xf5, 0x21, 0x00


	//----- nvinfo : EIATTR_KPARAM_INFO
	.align		4
.L_15:
        /*0048*/ 	.byte	0x04, 0x17
        /*004a*/ 	.short	(.L_17 - .L_16)
.L_16:
        /*004c*/ 	.word	0x00000000
        /*0050*/ 	.short	0x0000
        /*0052*/ 	.short	0x0000
        /*0054*/ 	.byte	0x00, 0xf5, 0x21, 0x00


	//----- nvinfo : EIATTR_SPARSE_MMA_MASK
	.align		4
.L_17:
        /*0058*/ 	.byte	0x03, 0x50
        /*005a*/ 	.short	0x0000


	//----- nvinfo : EIATTR_MAXREG_COUNT
	.align		4
        /*005c*/ 	.byte	0x03, 0x1b
        /*005e*/ 	.short	0x00ff


	//----- nvinfo : EIATTR_MERCURY_ISA_VERSION
	.align		4
        /*0060*/ 	.byte	0x03, 0x5f
        /*0062*/ 	.short	0x0101


	//----- nvinfo : EIATTR_VRC_CTA_INIT_COUNT
	.align		4
        /*0064*/ 	.byte	0x02, 0x4a
	.zero		1
	.zero		1


	//----- nvinfo : EIATTR_EXIT_INSTR_OFFSETS
	.align		4
        /*0068*/ 	.byte	0x04, 0x1c
        /*006a*/ 	.short	(.L_19 - .L_18)


	//   ....[0]....
.L_18:
        /*006c*/ 	.word	0x000000d0


	//   ....[1]....
        /*0070*/ 	.word	0x00000570


	//----- nvinfo : EIATTR_CBANK_PARAM_SIZE
	.align		4
.L_19:
        /*0074*/ 	.byte	0x03, 0x19
        /*0076*/ 	.short	0x0020


	//----- nvinfo : EIATTR_PARAM_CBANK
	.align		4
        /*0078*/ 	.byte	0x04, 0x0a
        /*007a*/ 	.short	(.L_21 - .L_20)
	.align		4
.L_20:
        /*007c*/ 	.word	index@(.nv.constant0._Z14matMulParallelPfS_S_ii)
        /*0080*/ 	.short	0x0380
        /*0082*/ 	.short	0x0020


	//----- nvinfo : EIATTR_SW_WAR
	.align		4
.L_21:
        /*0084*/ 	.byte	0x04, 0x36
        /*0086*/ 	.short	(.L_23 - .L_22)
.L_22:
        /*0088*/ 	.word	0x00000008
.L_23:


//--------------------- .nv.callgraph             --------------------------
	.section	.nv.callgraph,"",@"SHT_CUDA_CALLGRAPH"
	.align	4
	.sectionentsize	8
	.align		4
        /*0000*/ 	.word	0x00000000
	.align		4
        /*0004*/ 	.word	0xffffffff
	.align		4
        /*0008*/ 	.word	0x00000000
	.align		4
        /*000c*/ 	.word	0xfffffffe
	.align		4
        /*0010*/ 	.word	0x00000000
	.align		4
        /*0014*/ 	.word	0xfffffffd
	.align		4
        /*0018*/ 	.word	0x00000000
	.align		4
        /*001c*/ 	.word	0xfffffffc


//--------------------- .text._Z14matMulParallelPfS_S_ii --------------------------
	.section	.text._Z14matMulParallelPfS_S_ii,"ax",@progbits
	.align	128
        .global         _Z14matMulParallelPfS_S_ii
        .type           _Z14matMulParallelPfS_S_ii,@function
        .size           _Z14matMulParallelPfS_S_ii,(.L_x_2 - _Z14matMulParallelPfS_S_ii)
        .other          _Z14matMulParallelPfS_S_ii,@"STO_CUDA_ENTRY STV_DEFAULT"
_Z14matMulParallelPfS_S_ii:
.text._Z14matMulParallelPfS_S_ii:
[----:B------:R-:W-:Y:S01]  /*0000*/  LDC R1, c[0x0][0x37c] ;  /* 0x0000df00ff017b82 */ /* 0x000fe20000000800 */
[----:B------:R-:W0:Y:S07]  /*0010*/  S2R R0, SR_TID.Y ;  /* 0x0000000000007919 */ /* 0x000e2e0000002200 */
[----:B------:R-:W0:Y:S01]  /*0020*/  S2UR UR4, SR_CTAID.Y ;  /* 0x00000000000479c3 */ /* 0x000e220000002600 */
[----:B------:R-:W1:Y:S01]  /*0030*/  LDCU.64 UR6, c[0x0][0x398] ;  /* 0x00007300ff0677ac */ /* 0x000e620008000a00 */
[----:B------:R-:W2:Y:S06]  /*0040*/  S2R R3, SR_TID.X ;  /* 0x0000000000037919 */ /* 0x000eac0000002100 */
[----:B------:R-:W0:Y:S08]  /*0050*/  LDC R7, c[0x0][0x364] ;  /* 0x0000d900ff077b82 */ /* 0x000e300000000800 */
[----:B------:R-:W2:Y:S08]  /*0060*/  S2UR UR5, SR_CTAID.X ;  /* 0x00000000000579c3 */ /* 0x000eb00000002500 */
[----:B------:R-:W2:Y:S01]  /*0070*/  LDC R2, c[0x0][0x360] ;  /* 0x0000d800ff027b82 */ /* 0x000ea20000000800 */
[----:B0-----:R-:W-:-:S05]  /*0080*/  IMAD R7, R7, UR4, R0 ;  /* 0x0000000407077c24 */ /* 0x001fca000f8e0200 */
[----:B-1----:R-:W-:-:S04]  /*0090*/  ISETP.GE.AND P0, PT, R7, UR7, PT ;  /* 0x0000000707007c0c */ /* 0x002fc8000bf06270 */
[----:B------:R-:W-:Y:S01]  /*00a0*/  ISETP.LT.OR P0, PT, R7, UR6, P0 ;  /* 0x0000000607007c0c */ /* 0x000fe20008701670 */
[----:B--2---:R-:W-:-:S05]  /*00b0*/  IMAD R0, R2, UR5, R3 ;  /* 0x0000000502007c24 */ /* 0x004fca000f8e0203 */
[----:B------:R-:W-:-:S13]  /*00c0*/  ISETP.GT.OR P0, PT, R0, 0x3ff, P0 ;  /* 0x000003ff0000780c */ /* 0x000fda0000704670 */
[----:B------:R-:W-:Y:S05]  /*00d0*/  @P0 EXIT ;  /* 0x000000000000094d */ /* 0x000fea0003800000 */
[----:B------:R-:W0:Y:S01]  /*00e0*/  LDC.64 R2, c[0x0][0x380] ;  /* 0x0000e000ff027b82 */ /* 0x000e220000000a00 */
[----:B------:R-:W1:Y:S01]  /*00f0*/  LDCU.64 UR6, c[0x0][0x388] ;  /* 0x00007100ff0677ac */ /* 0x000e620008000a00 */
[----:B------:R-:W-:Y:S01]  /*0100*/  SHF.L.U32 R7, R7, 0xa, RZ ;  /* 0x0000000a07077819 */ /* 0x000fe200000006ff */
[----:B------:R-:W-:Y:S01]  /*0110*/  HFMA2 R14, -RZ, RZ, 0, 0 ;  /* 0x00000000ff0e7431 */ /* 0x000fe200000001ff */
[----:B------:R-:W-:Y:S01]  /*0120*/  MOV R6, R0 ;  /* 0x0000000000067202 */ /* 0x000fe20000000f00 */
[----:B------:R-:W2:Y:S01]  /*0130*/  LDCU.64 UR8, c[0x0][0x358] ;  /* 0x00006b00ff0877ac */ /* 0x000ea20008000a00 */
[----:B------:R-:W-:Y:S01]  /*0140*/  UMOV UR4, URZ ;  /* 0x000000ff00047c82 */ /* 0x000fe20008000000 */
[----:B-1----:R-:W-:-:S04]  /*0150*/  UIADD3 UR5, UP0, UPT, UR6, 0x8000, URZ ;  /* 0x0000800006057890 */ /* 0x002fc8000ff1e0ff */
[----:B------:R-:W-:Y:S01]  /*0160*/  UIADD3.X UR6, UPT, UPT, URZ, UR7, URZ, UP0, !UPT ;  /* 0x00000007ff067290 */ /* 0x000fe200087fe4ff */
[----:B0-----:R-:W-:-:S03]  /*0170*/  IMAD.WIDE.U32 R2, R7, 0x4, R2 ;  /* 0x0000000407027825 */ /* 0x001fc600078e0002 */
[----:B------:R-:W-:-:S04]  /*0180*/  IADD3 R4, P0, PT, R2, 0x20, RZ ;  /* 0x0000002002047810 */ /* 0x000fc80007f1e0ff */
[----:B--2---:R-:W-:-:S09]  /*0190*/  IADD3.X R5, PT, PT, RZ, R3, RZ, P0, !PT ;  /* 0x00000003ff057210 */ /* 0x004fd200007fe4ff */
.L_x_0:
[----:B------:R-:W-:Y:S01]  /*01a0*/  MOV R2, UR5 ;  /* 0x0000000500027c02 */ /* 0x000fe20008000f00 */
[----:B------:R-:W2:Y:S01]  /*01b0*/  LDG.E R15, desc[UR8][R4.64+-0x20] ;  /* 0xffffe008040f7981 */ /* 0x000ea2000c1e1900 */
[----:B------:R-:W-:-:S03]  /*01c0*/  MOV R3, UR6 ;  /* 0x0000000600037c02 */ /* 0x000fc60008000f00 */
[----:B------:R-:W3:Y:S01]  /*01d0*/  LDG.E R24, desc[UR8][R4.64+-0x1c] ;  /* 0xffffe40804187981 */ /* 0x000ee2000c1e1900 */
[----:B------:R-:W-:-:S03]  /*01e0*/  IMAD.WIDE R2, R6, 0x4, R2 ;  /* 0x0000000406027825 */ /* 0x000fc600078e0202 */
[----:B------:R-:W4:Y:S04]  /*01f0*/  LDG.E R19, desc[UR8][R4.64+-0x18] ;  /* 0xffffe80804137981 */ /* 0x000f28000c1e1900 */
[----:B------:R-:W2:Y:S04]  /*0200*/  LDG.E R16, desc[UR8][R2.64+-0x8000] ;  /* 0xff80000802107981 */ /* 0x000ea8000c1e1900 */
[----:B------:R-:W3:Y:S04]  /*0210*/  LDG.E R25, desc[UR8][R2.64+-0x7000] ;  /* 0xff90000802197981 */ /* 0x000ee8000c1e1900 */
[----:B------:R-:W4:Y:S04]  /*0220*/  LDG.E R18, desc[UR8][R2.64+-0x6000] ;  /* 0xffa0000802127981 */ /* 0x000f28000c1e1900 */
[----:B------:R-:W5:Y:S04]  /*0230*/  LDG.E R20, desc[UR8][R4.64+-0x14] ;  /* 0xffffec0804147981 */ /* 0x000f68000c1e1900 */
        /* <DEDUP_REMOVED lines=11> */
[----:B------:R-:W5:Y:S01]  /*02f0*/  LDG.E R26, desc[UR8][R4.64+0x1c] ;  /* 0x00001c08041a7981 */ /* 0x000f62000c1e1900 */
[----:B--2---:R-:W-:-:S03]  /*0300*/  FFMA R15, R15, R16, R14 ;  /* 0x000000100f0f7223 */ /* 0x004fc6000000000e */
[----:B------:R-:W2:Y:S01]  /*0310*/  LDG.E R16, desc[UR8][R4.64] ;  /* 0x0000000804107981 */ /* 0x000ea2000c1e1900 */
[----:B---3--:R-:W-:-:S03]  /*0320*/  FFMA R24, R24, R25, R15 ;  /* 0x0000001918187223 */ /* 0x008fc6000000000f */
[----:B------:R-:W3:Y:S01]  /*0330*/  LDG.E R14, desc[UR8][R4.64+0x4] ;  /* 0x00000408040e7981 */ /* 0x000ee2000c1e1900 */
[----:B----4-:R-:W-:-:S03]  /*0340*/  FFMA R25, R19, R18, R24 ;  /* 0x0000001213197223 */ /* 0x010fc60000000018 */
[----:B------:R-:W3:Y:S04]  /*0350*/  LDG.E R15, desc[UR8][R2.64+0x1000] ;  /* 0x00100008020f7981 */ /* 0x000ee8000c1e1900 */
[----:B------:R-:W4:Y:S01]  /*0360*/  LDG.E R18, desc[UR8][R4.64+0x8] ;  /* 0x0000080804127981 */ /* 0x000f22000c1e1900 */
[----:B-----5:R-:W-:-:S03]  /*0370*/  FFMA R25, R20, R21, R25 ;  /* 0x0000001514197223 */ /* 0x020fc60000000019 */
[----:B------:R-:W4:Y:S04]  /*0380*/  LDG.E R19, desc[UR8][R2.64+0x2000] ;  /* 0x0020000802137981 */ /* 0x000f28000c1e1900 */
[----:B------:R-:W5:Y:S01]  /*0390*/  LDG.E R20, desc[UR8][R4.64+0xc] ;  /* 0x00000c0804147981 */ /* 0x000f62000c1e1900 */
[----:B------:R-:W-:-:S03]  /*03a0*/  FFMA R25, R22, R23, R25 ;  /* 0x0000001716197223 */ /* 0x000fc60000000019 */
[----:B------:R-:W5:Y:S04]  /*03b0*/  LDG.E R21, desc[UR8][R2.64+0x3000] ;  /* 0x0030000802157981 */ /* 0x000f68000c1e1900 */
[----:B------:R-:W5:Y:S04]  /*03c0*/  LDG.E R22, desc[UR8][R4.64+0x10] ;  /* 0x0000100804167981 */ /* 0x000f68000c1e1900 */
[----:B------:R-:W5:Y:S01]  /*03d0*/  LDG.E R23, desc[UR8][R2.64+0x4000] ;  /* 0x0040000802177981 */ /* 0x000f62000c1e1900 */
[----:B------:R-:W-:-:S03]  /*03e0*/  FFMA R28, R12, R13, R25 ;  /* 0x0000000d0c1c7223 */ /* 0x000fc60000000019 */
[----:B------:R-:W5:Y:S04]  /*03f0*/  LDG.E R24, desc[UR8][R4.64+0x14] ;  /* 0x0000140804187981 */ /* 0x000f68000c1e1900 */
[----:B------:R-:W5:Y:S04]  /*0400*/  LDG.E R25, desc[UR8][R2.64+0x5000] ;  /* 0x0050000802197981 */ /* 0x000f68000c1e1900 */
[----:B------:R0:W5:Y:S04]  /*0410*/  LDG.E R13, desc[UR8][R4.64+0x18] ;  /* 0x00001808040d7981 */ /* 0x000168000c1e1900 */
[----:B------:R-:W5:Y:S01]  /*0420*/  LDG.E R12, desc[UR8][R2.64+0x6000] ;  /* 0x00600008020c7981 */ /* 0x000f62000c1e1900 */
[----:B------:R-:W-:-:S04]  /*0430*/  FFMA R9, R9, R8, R28 ;  /* 0x0000000809097223 */ /* 0x000fc8000000001c */
[----:B------:R-:W-:Y:S01]  /*0440*/  FFMA R9, R10, R11, R9 ;  /* 0x0000000b0a097223 */ /* 0x000fe20000000009 */
[----:B------:R-:W-:-:S04]  /*0450*/  UIADD3 UR4, UPT, UPT, UR4, 0x10, URZ ;  /* 0x0000001004047890 */ /* 0x000fc8000fffe0ff */
[----:B------:R-:W-:Y:S01]  /*0460*/  UISETP.NE.AND UP0, UPT, UR4, 0x400, UPT ;  /* 0x000004000400788c */ /* 0x000fe2000bf05270 */
[----:B0-----:R-:W-:Y:S02]  /*0470*/  IADD3 R4, P0, PT, R4, 0x40, RZ ;  /* 0x0000004004047810 */ /* 0x001fe40007f1e0ff */
[----:B------:R-:W-:Y:S02]  /*0480*/  IADD3 R6, PT, PT, R6, 0x4000, RZ ;  /* 0x0000400006067810 */ /* 0x000fe40007ffe0ff */
[----:B------:R-:W-:Y:S01]  /*0490*/  IADD3.X R5, PT, PT, RZ, R5, RZ, P0, !PT ;  /* 0x00000005ff057210 */ /* 0x000fe200007fe4ff */
[----:B--2---:R-:W-:-:S04]  /*04a0*/  FFMA R9, R16, R17, R9 ;  /* 0x0000001110097223 */ /* 0x004fc80000000009 */
[----:B---3--:R-:W-:-:S04]  /*04b0*/  FFMA R9, R14, R15, R9 ;  /* 0x0000000f0e097223 */ /* 0x008fc80000000009 */
[----:B----4-:R-:W-:-:S04]  /*04c0*/  FFMA R9, R18, R19, R9 ;  /* 0x0000001312097223 */ /* 0x010fc80000000009 */
[----:B-----5:R-:W-:-:S04]  /*04d0*/  FFMA R9, R20, R21, R9 ;  /* 0x0000001514097223 */ /* 0x020fc80000000009 */
[----:B------:R-:W-:-:S04]  /*04e0*/  FFMA R9, R22, R23, R9 ;  /* 0x0000001716097223 */ /* 0x000fc80000000009 */
[----:B------:R-:W-:-:S04]  /*04f0*/  FFMA R24, R24, R25, R9 ;  /* 0x0000001918187223 */ /* 0x000fc80000000009 */
[----:B------:R-:W-:-:S04]  /*0500*/  FFMA R13, R13, R12, R24 ;  /* 0x0000000c0d0d7223 */ /* 0x000fc80000000018 */
[----:B------:R-:W-:Y:S01]  /*0510*/  FFMA R14, R26, R27, R13 ;  /* 0x0000001b1a0e7223 */ /* 0x000fe2000000000d */
[----:B------:R-:W-:Y:S06]  /*0520*/  BRA.U UP0, `(.L_x_0) ;  /* 0xfffffffd001c7547 */ /* 0x000fec000b83ffff */
[----:B------:R-:W0:Y:S01]  /*0530*/  LDC.64 R2, c[0x0][0x390] ;  /* 0x0000e400ff027b82 */ /* 0x000e220000000a00 */
[----:B------:R-:W-:-:S05]  /*0540*/  IADD3 R7, PT, PT, R0, R7, RZ ;  /* 0x0000000700077210 */ /* 0x000fca0007ffe0ff */
[----:B0-----:R-:W-:-:S05]  /*0550*/  IMAD.WIDE R2, R7, 0x4, R2 ;  /* 0x0000000407027825 */ /* 0x001fca00078e0202 */
[----:B------:R-:W-:Y:S01]  /*0560*/  STG.E desc[UR8][R2.64], R14 ;  /* 0x0000000e02007986 */ /* 0x000fe2000c101908 */
[----:B------:R-:W-:Y:S05]  /*0570*/  EXIT ;  /* 0x000000000000794d */ /* 0x000fea0003800000 */
.L_x_1:
[----:B------:R-:W-:-:S00]  /*0580*/  BRA `(.L_x_1) ;  /* 0xfffffffc00fc7947 */ /* 0x000fc0000383ffff */
[----:B------:R-:W-:-:S00]  /*0590*/  NOP ;  /* 0x0000000000007918 */ /* 0x000fc00000000000 */
        /* <DEDUP_REMOVED lines=14> */
.L_x_2:


//--------------------- .nv.shared.reserved.0     --------------------------
	.section	.nv.shared.reserved.0,"aw",@nobits
	.weak		__nv_reservedSMEM_offset_0_alias
	.size		__nv_reservedSMEM_offset_0_alias, 0, 64
	.other		__nv_reservedSMEM_offset_0_alias,@"STO_CUDA_RESERVED_SHARED STV_DEFAULT"
__nv_reservedSMEM_offset_0_alias:
	.zero		0
	.zero		64


//--------------------- .nv.constant0._Z14matMulParallelPfS_S_ii --------------------------
	.section	.nv.constant0._Z14matMulParallelPfS_S_ii,"a",@progbits
	.sectionflags	@""
	.align	4
.nv.constant0._Z14matMulParallelPfS_S_ii:
	.zero		928


//--------------------- SYMBOLS --------------------------

	.type		.nv.reservedSmem.offset0,@object
	.size		.nv.reservedSmem.offset0,0x4
